//
// Generated by NVIDIA NVVM Compiler
//
// Compiler Build ID: CL-36424714
// Cuda compilation tools, release 13.0, V13.0.88
// Based on NVVM 20.0.0
//

.version 9.0
.target sm_100
.address_size 64

	// .globl	_Z10bubbleSortPf
// _ZZ26bubbleSortWithSharedMemoryPfE5s_arr has been demoted

.visible .entry _Z10bubbleSortPf(
	.param .u64 .ptr .align 1 _Z10bubbleSortPf_param_0
)
{
	.reg .pred 	%p<6>;
	.reg .b32 	%r<6>;
	.reg .b32 	%f<12>;
	.reg .b64 	%rd<9>;

	ld.param.u64 	%rd4, [_Z10bubbleSortPf_param_0];
	cvta.to.global.u64 	%rd5, %rd4;
	mov.u32 	%r4, %tid.x;
	mul.wide.u32 	%rd6, %r4, 4;
	add.s64 	%rd7, %rd6, %rd5;
	add.s64 	%rd8, %rd7, 8;
	mov.b32 	%r5, 0;
$L__BB0_1:
	ld.global.f32 	%f1, [%rd8+-8];
	ld.global.f32 	%f9, [%rd8+-4];
	setp.leu.f32 	%p1, %f1, %f9;
	@%p1 bra 	$L__BB0_3;
	st.global.f32 	[%rd8+-8], %f9;
	st.global.f32 	[%rd8+-4], %f1;
	mov.f32 	%f9, %f1;
$L__BB0_3:
	ld.global.f32 	%f10, [%rd8];
	setp.leu.f32 	%p2, %f9, %f10;
	@%p2 bra 	$L__BB0_5;
	st.global.f32 	[%rd8+-4], %f10;
	st.global.f32 	[%rd8], %f9;
	mov.f32 	%f10, %f9;
$L__BB0_5:
	ld.global.f32 	%f11, [%rd8+4];
	setp.leu.f32 	%p3, %f10, %f11;
	@%p3 bra 	$L__BB0_7;
	st.global.f32 	[%rd8], %f11;
	st.global.f32 	[%rd8+4], %f10;
	mov.f32 	%f11, %f10;
$L__BB0_7:
	setp.eq.s32 	%p4, %r5, 96;
	@%p4 bra 	$L__BB0_11;
	ld.global.f32 	%f8, [%rd8+8];
	setp.leu.f32 	%p5, %f11, %f8;
	@%p5 bra 	$L__BB0_10;
	st.global.f32 	[%rd8+4], %f8;
	st.global.f32 	[%rd8+8], %f11;
$L__BB0_10:
	add.s32 	%r5, %r5, 4;
	add.s64 	%rd8, %rd8, 16;
	bra.uni 	$L__BB0_1;
$L__BB0_11:
	ret;

}
	// .globl	_Z13selectionSortPf
.visible .entry _Z13selectionSortPf(
	.param .u64 .ptr .align 1 _Z13selectionSortPf_param_0
)
{
	.reg .pred 	%p<39>;
	.reg .b32 	%r<104>;
	.reg .b32 	%f<61>;
	.reg .b64 	%rd<77>;

	ld.param.u64 	%rd5, [_Z13selectionSortPf_param_0];
	cvta.to.global.u64 	%rd1, %rd5;
	mov.u32 	%r1, %tid.x;
	setp.gt.u32 	%p1, %r1, 98;
	mov.u32 	%r103, %r1;
	@%p1 bra 	$L__BB1_13;
	sub.s32 	%r2, 99, %r1;
	and.b32  	%r3, %r2, 15;
	setp.gt.u32 	%p2, %r1, 83;
	mov.u32 	%r92, %r1;
	mov.u32 	%r103, %r1;
	@%p2 bra 	$L__BB1_4;
	and.b32  	%r4, %r2, 112;
	mov.b32 	%r90, 0;
	mov.u32 	%r92, %r1;
	mov.u32 	%r103, %r1;
$L__BB1_3:
	.pragma "nounroll";
	add.s32 	%r36, %r92, 1;
	mul.wide.u32 	%rd6, %r92, 4;
	add.s64 	%rd7, %rd1, %rd6;
	ld.global.f32 	%f1, [%rd7+4];
	mul.wide.u32 	%rd8, %r103, 4;
	add.s64 	%rd9, %rd1, %rd8;
	ld.global.f32 	%f2, [%rd9];
	setp.lt.f32 	%p3, %f1, %f2;
	selp.b32 	%r37, %r36, %r103, %p3;
	add.s32 	%r38, %r92, 2;
	ld.global.f32 	%f3, [%rd7+8];
	mul.wide.u32 	%rd10, %r37, 4;
	add.s64 	%rd11, %rd1, %rd10;
	ld.global.f32 	%f4, [%rd11];
	setp.lt.f32 	%p4, %f3, %f4;
	selp.b32 	%r39, %r38, %r37, %p4;
	add.s32 	%r40, %r92, 3;
	ld.global.f32 	%f5, [%rd7+12];
	mul.wide.u32 	%rd12, %r39, 4;
	add.s64 	%rd13, %rd1, %rd12;
	ld.global.f32 	%f6, [%rd13];
	setp.lt.f32 	%p5, %f5, %f6;
	selp.b32 	%r41, %r40, %r39, %p5;
	add.s32 	%r42, %r92, 4;
	ld.global.f32 	%f7, [%rd7+16];
	mul.wide.u32 	%rd14, %r41, 4;
	add.s64 	%rd15, %rd1, %rd14;
	ld.global.f32 	%f8, [%rd15];
	setp.lt.f32 	%p6, %f7, %f8;
	selp.b32 	%r43, %r42, %r41, %p6;
	add.s32 	%r44, %r92, 5;
	ld.global.f32 	%f9, [%rd7+20];
	mul.wide.u32 	%rd16, %r43, 4;
	add.s64 	%rd17, %rd1, %rd16;
	ld.global.f32 	%f10, [%rd17];
	setp.lt.f32 	%p7, %f9, %f10;
	selp.b32 	%r45, %r44, %r43, %p7;
	add.s32 	%r46, %r92, 6;
	ld.global.f32 	%f11, [%rd7+24];
	mul.wide.u32 	%rd18, %r45, 4;
	add.s64 	%rd19, %rd1, %rd18;
	ld.global.f32 	%f12, [%rd19];
	setp.lt.f32 	%p8, %f11, %f12;
	selp.b32 	%r47, %r46, %r45, %p8;
	add.s32 	%r48, %r92, 7;
	ld.global.f32 	%f13, [%rd7+28];
	mul.wide.u32 	%rd20, %r47, 4;
	add.s64 	%rd21, %rd1, %rd20;
	ld.global.f32 	%f14, [%rd21];
	setp.lt.f32 	%p9, %f13, %f14;
	selp.b32 	%r49, %r48, %r47, %p9;
	add.s32 	%r50, %r92, 8;
	ld.global.f32 	%f15, [%rd7+32];
	mul.wide.u32 	%rd22, %r49, 4;
	add.s64 	%rd23, %rd1, %rd22;
	ld.global.f32 	%f16, [%rd23];
	setp.lt.f32 	%p10, %f15, %f16;
	selp.b32 	%r51, %r50, %r49, %p10;
	add.s32 	%r52, %r92, 9;
	ld.global.f32 	%f17, [%rd7+36];
	mul.wide.u32 	%rd24, %r51, 4;
	add.s64 	%rd25, %rd1, %rd24;
	ld.global.f32 	%f18, [%rd25];
	setp.lt.f32 	%p11, %f17, %f18;
	selp.b32 	%r53, %r52, %r51, %p11;
	add.s32 	%r54, %r92, 10;
	ld.global.f32 	%f19, [%rd7+40];
	mul.wide.u32 	%rd26, %r53, 4;
	add.s64 	%rd27, %rd1, %rd26;
	ld.global.f32 	%f20, [%rd27];
	setp.lt.f32 	%p12, %f19, %f20;
	selp.b32 	%r55, %r54, %r53, %p12;
	add.s32 	%r56, %r92, 11;
	ld.global.f32 	%f21, [%rd7+44];
	mul.wide.u32 	%rd28, %r55, 4;
	add.s64 	%rd29, %rd1, %rd28;
	ld.global.f32 	%f22, [%rd29];
	setp.lt.f32 	%p13, %f21, %f22;
	selp.b32 	%r57, %r56, %r55, %p13;
	add.s32 	%r58, %r92, 12;
	ld.global.f32 	%f23, [%rd7+48];
	mul.wide.u32 	%rd30, %r57, 4;
	add.s64 	%rd31, %rd1, %rd30;
	ld.global.f32 	%f24, [%rd31];
	setp.lt.f32 	%p14, %f23, %f24;
	selp.b32 	%r59, %r58, %r57, %p14;
	add.s32 	%r60, %r92, 13;
	ld.global.f32 	%f25, [%rd7+52];
	mul.wide.u32 	%rd32, %r59, 4;
	add.s64 	%rd33, %rd1, %rd32;
	ld.global.f32 	%f26, [%rd33];
	setp.lt.f32 	%p15, %f25, %f26;
	selp.b32 	%r61, %r60, %r59, %p15;
	add.s32 	%r62, %r92, 14;
	ld.global.f32 	%f27, [%rd7+56];
	mul.wide.u32 	%rd34, %r61, 4;
	add.s64 	%rd35, %rd1, %rd34;
	ld.global.f32 	%f28, [%rd35];
	setp.lt.f32 	%p16, %f27, %f28;
	selp.b32 	%r63, %r62, %r61, %p16;
	add.s32 	%r64, %r92, 15;
	ld.global.f32 	%f29, [%rd7+60];
	mul.wide.u32 	%rd36, %r63, 4;
	add.s64 	%rd37, %rd1, %rd36;
	ld.global.f32 	%f30, [%rd37];
	setp.lt.f32 	%p17, %f29, %f30;
	selp.b32 	%r65, %r64, %r63, %p17;
	add.s32 	%r92, %r92, 16;
	ld.global.f32 	%f31, [%rd7+64];
	mul.wide.u32 	%rd38, %r65, 4;
	add.s64 	%rd39, %rd1, %rd38;
	ld.global.f32 	%f32, [%rd39];
	setp.lt.f32 	%p18, %f31, %f32;
	selp.b32 	%r103, %r92, %r65, %p18;
	add.s32 	%r90, %r90, 16;
	setp.ne.s32 	%p19, %r90, %r4;
	@%p19 bra 	$L__BB1_3;
$L__BB1_4:
	setp.eq.s32 	%p20, %r3, 0;
	@%p20 bra 	$L__BB1_13;
	and.b32  	%r14, %r2, 7;
	setp.lt.u32 	%p21, %r3, 8;
	@%p21 bra 	$L__BB1_7;
	add.s32 	%r67, %r92, 1;
	mul.wide.u32 	%rd40, %r92, 4;
	add.s64 	%rd41, %rd1, %rd40;
	ld.global.f32 	%f33, [%rd41+4];
	mul.wide.u32 	%rd42, %r103, 4;
	add.s64 	%rd43, %rd1, %rd42;
	ld.global.f32 	%f34, [%rd43];
	setp.lt.f32 	%p22, %f33, %f34;
	selp.b32 	%r68, %r67, %r103, %p22;
	add.s32 	%r69, %r92, 2;
	ld.global.f32 	%f35, [%rd41+8];
	mul.wide.u32 	%rd44, %r68, 4;
	add.s64 	%rd45, %rd1, %rd44;
	ld.global.f32 	%f36, [%rd45];
	setp.lt.f32 	%p23, %f35, %f36;
	selp.b32 	%r70, %r69, %r68, %p23;
	add.s32 	%r71, %r92, 3;
	ld.global.f32 	%f37, [%rd41+12];
	mul.wide.u32 	%rd46, %r70, 4;
	add.s64 	%rd47, %rd1, %rd46;
	ld.global.f32 	%f38, [%rd47];
	setp.lt.f32 	%p24, %f37, %f38;
	selp.b32 	%r72, %r71, %r70, %p24;
	add.s32 	%r73, %r92, 4;
	ld.global.f32 	%f39, [%rd41+16];
	mul.wide.u32 	%rd48, %r72, 4;
	add.s64 	%rd49, %rd1, %rd48;
	ld.global.f32 	%f40, [%rd49];
	setp.lt.f32 	%p25, %f39, %f40;
	selp.b32 	%r74, %r73, %r72, %p25;
	add.s32 	%r75, %r92, 5;
	ld.global.f32 	%f41, [%rd41+20];
	mul.wide.u32 	%rd50, %r74, 4;
	add.s64 	%rd51, %rd1, %rd50;
	ld.global.f32 	%f42, [%rd51];
	setp.lt.f32 	%p26, %f41, %f42;
	selp.b32 	%r76, %r75, %r74, %p26;
	add.s32 	%r77, %r92, 6;
	ld.global.f32 	%f43, [%rd41+24];
	mul.wide.u32 	%rd52, %r76, 4;
	add.s64 	%rd53, %rd1, %rd52;
	ld.global.f32 	%f44, [%rd53];
	setp.lt.f32 	%p27, %f43, %f44;
	selp.b32 	%r78, %r77, %r76, %p27;
	add.s32 	%r79, %r92, 7;
	ld.global.f32 	%f45, [%rd41+28];
	mul.wide.u32 	%rd54, %r78, 4;
	add.s64 	%rd55, %rd1, %rd54;
	ld.global.f32 	%f46, [%rd55];
	setp.lt.f32 	%p28, %f45, %f46;
	selp.b32 	%r80, %r79, %r78, %p28;
	add.s32 	%r92, %r92, 8;
	ld.global.f32 	%f47, [%rd41+32];
	mul.wide.u32 	%rd56, %r80, 4;
	add.s64 	%rd57, %rd1, %rd56;
	ld.global.f32 	%f48, [%rd57];
	setp.lt.f32 	%p29, %f47, %f48;
	selp.b32 	%r103, %r92, %r80, %p29;
$L__BB1_7:
	setp.eq.s32 	%p30, %r14, 0;
	@%p30 bra 	$L__BB1_13;
	and.b32  	%r20, %r2, 3;
	setp.lt.u32 	%p31, %r14, 4;
	@%p31 bra 	$L__BB1_10;
	add.s32 	%r82, %r92, 1;
	mul.wide.u32 	%rd58, %r92, 4;
	add.s64 	%rd59, %rd1, %rd58;
	ld.global.f32 	%f49, [%rd59+4];
	mul.wide.u32 	%rd60, %r103, 4;
	add.s64 	%rd61, %rd1, %rd60;
	ld.global.f32 	%f50, [%rd61];
	setp.lt.f32 	%p32, %f49, %f50;
	selp.b32 	%r83, %r82, %r103, %p32;
	add.s32 	%r84, %r92, 2;
	ld.global.f32 	%f51, [%rd59+8];
	mul.wide.u32 	%rd62, %r83, 4;
	add.s64 	%rd63, %rd1, %rd62;
	ld.global.f32 	%f52, [%rd63];
	setp.lt.f32 	%p33, %f51, %f52;
	selp.b32 	%r85, %r84, %r83, %p33;
	add.s32 	%r86, %r92, 3;
	ld.global.f32 	%f53, [%rd59+12];
	mul.wide.u32 	%rd64, %r85, 4;
	add.s64 	%rd65, %rd1, %rd64;
	ld.global.f32 	%f54, [%rd65];
	setp.lt.f32 	%p34, %f53, %f54;
	selp.b32 	%r87, %r86, %r85, %p34;
	add.s32 	%r92, %r92, 4;
	ld.global.f32 	%f55, [%rd59+16];
	mul.wide.u32 	%rd66, %r87, 4;
	add.s64 	%rd67, %rd1, %rd66;
	ld.global.f32 	%f56, [%rd67];
	setp.lt.f32 	%p35, %f55, %f56;
	selp.b32 	%r103, %r92, %r87, %p35;
$L__BB1_10:
	setp.eq.s32 	%p36, %r20, 0;
	@%p36 bra 	$L__BB1_13;
	mul.wide.u32 	%rd68, %r92, 4;
	add.s64 	%rd69, %rd68, %rd1;
	add.s64 	%rd76, %rd69, 4;
	neg.s32 	%r100, %r20;
$L__BB1_12:
	.pragma "nounroll";
	add.s32 	%r92, %r92, 1;
	ld.global.f32 	%f57, [%rd76];
	mul.wide.u32 	%rd70, %r103, 4;
	add.s64 	%rd71, %rd1, %rd70;
	ld.global.f32 	%f58, [%rd71];
	setp.lt.f32 	%p37, %f57, %f58;
	selp.b32 	%r103, %r92, %r103, %p37;
	add.s64 	%rd76, %rd76, 4;
	add.s32 	%r100, %r100, 1;
	setp.ne.s32 	%p38, %r100, 0;
	@%p38 bra 	$L__BB1_12;
$L__BB1_13:
	mul.wide.u32 	%rd72, %r1, 4;
	add.s64 	%rd73, %rd1, %rd72;
	ld.global.f32 	%f59, [%rd73];
	mul.wide.u32 	%rd74, %r103, 4;
	add.s64 	%rd75, %rd1, %rd74;
	ld.global.f32 	%f60, [%rd75];
	st.global.f32 	[%rd73], %f60;
	st.global.f32 	[%rd75], %f59;
	ret;

}
	// .globl	_Z13insertionSortPf
.visible .entry _Z13insertionSortPf(
	.param .u64 .ptr .align 1 _Z13insertionSortPf_param_0
)
{
	.reg .pred 	%p<5>;
	.reg .b32 	%r<11>;
	.reg .b32 	%f<3>;
	.reg .b64 	%rd<11>;

	ld.param.u64 	%rd2, [_Z13insertionSortPf_param_0];
	cvta.to.global.u64 	%rd1, %rd2;
	mov.u32 	%r5, %tid.x;
	mov.u32 	%r6, %ctaid.x;
	mov.u32 	%r7, %ntid.x;
	mad.lo.s32 	%r10, %r6, %r7, %r5;
	setp.gt.s32 	%p1, %r10, 99;
	@%p1 bra 	$L__BB2_6;
	mul.wide.s32 	%rd3, %r10, 4;
	add.s64 	%rd4, %rd1, %rd3;
	ld.global.f32 	%f1, [%rd4];
	setp.lt.s32 	%p2, %r10, 1;
	@%p2 bra 	$L__BB2_5;
	mov.u32 	%r9, %r10;
$L__BB2_3:
	add.s32 	%r3, %r9, -1;
	mul.wide.u32 	%rd5, %r3, 4;
	add.s64 	%rd6, %rd1, %rd5;
	ld.global.f32 	%f2, [%rd6];
	setp.leu.f32 	%p3, %f2, %f1;
	mov.u32 	%r10, %r9;
	@%p3 bra 	$L__BB2_5;
	mul.wide.u32 	%rd7, %r9, 4;
	add.s64 	%rd8, %rd1, %rd7;
	st.global.f32 	[%rd8], %f2;
	setp.gt.u32 	%p4, %r9, 1;
	mov.b32 	%r10, 0;
	mov.u32 	%r9, %r3;
	@%p4 bra 	$L__BB2_3;
$L__BB2_5:
	mul.wide.s32 	%rd9, %r10, 4;
	add.s64 	%rd10, %rd1, %rd9;
	st.global.f32 	[%rd10], %f1;
$L__BB2_6:
	ret;

}
	// .globl	_Z26bubbleSortWithSharedMemoryPf
.visible .entry _Z26bubbleSortWithSharedMemoryPf(
	.param .u64 .ptr .align 1 _Z26bubbleSortWithSharedMemoryPf_param_0
)
{
	.reg .pred 	%p<6>;
	.reg .b32 	%r<10>;
	.reg .b32 	%f<14>;
	.reg .b64 	%rd<5>;
	// demoted variable
	.shared .align 4 .b8 _ZZ26bubbleSortWithSharedMemoryPfE5s_arr[400];
	ld.param.u64 	%rd2, [_Z26bubbleSortWithSharedMemoryPf_param_0];
	cvta.to.global.u64 	%rd3, %rd2;
	mov.u32 	%r6, %tid.x;
	mul.wide.u32 	%rd4, %r6, 4;
	add.s64 	%rd1, %rd3, %rd4;
	ld.global.f32 	%f9, [%rd1];
	shl.b32 	%r7, %r6, 2;
	mov.u32 	%r8, _ZZ26bubbleSortWithSharedMemoryPfE5s_arr;
	add.s32 	%r1, %r8, %r7;
	st.shared.f32 	[%r1], %f9;
	bar.sync 	0;
	mov.b32 	%r9, 8;
$L__BB3_1:
	add.s32 	%r3, %r1, %r9;
	ld.shared.f32 	%f1, [%r3+-8];
	ld.shared.f32 	%f11, [%r3+-4];
	setp.leu.f32 	%p1, %f1, %f11;
	@%p1 bra 	$L__BB3_3;
	st.shared.f32 	[%r3+-8], %f11;
	st.shared.f32 	[%r3+-4], %f1;
	mov.f32 	%f11, %f1;
$L__BB3_3:
	ld.shared.f32 	%f12, [%r3];
	setp.leu.f32 	%p2, %f11, %f12;
	@%p2 bra 	$L__BB3_5;
	st.shared.f32 	[%r3+-4], %f12;
	st.shared.f32 	[%r3], %f11;
	mov.f32 	%f12, %f11;
$L__BB3_5:
	ld.shared.f32 	%f13, [%r3+4];
	setp.leu.f32 	%p3, %f12, %f13;
	@%p3 bra 	$L__BB3_7;
	st.shared.f32 	[%r3], %f13;
	st.shared.f32 	[%r3+4], %f12;
	mov.f32 	%f13, %f12;
$L__BB3_7:
	setp.eq.s32 	%p4, %r9, 392;
	@%p4 bra 	$L__BB3_11;
	ld.shared.f32 	%f8, [%r3+8];
	setp.leu.f32 	%p5, %f13, %f8;
	@%p5 bra 	$L__BB3_10;
	st.shared.f32 	[%r3+4], %f8;
	st.shared.f32 	[%r3+8], %f13;
$L__BB3_10:
	add.s32 	%r9, %r9, 16;
	bra.uni 	$L__BB3_1;
$L__BB3_11:
	bar.sync 	0;
	ld.shared.f32 	%f10, [%r1];
	st.global.f32 	[%rd1], %f10;
	ret;

}


// ===== COMPILED SASS (sm_100) =====

	.target	sm_100

	.elftype	@"ET_EXEC"


//--------------------- .note.nv.tkinfo           --------------------------
	.section	.note.nv.tkinfo,"",@"SHT_NOTE"
	.sectionflags	@"SHF_NOTE_NV_TKINFO"
	.tkinfo
        /*0018*/ 	.word	0x00000002
        /*0030*/ 	.string	""
        /*0030*/ 	.string	"ptxas"
        /*0030*/ 	.string	"Cuda compilation tools, release 13.0, V13.0.88"
        /*0030*/ 	.string	"Build cuda_13.0.r13.0/compiler.36424714_0"
        /*0030*/ 	.string	"-arch sm_100 -m 64 "



//--------------------- .note.nv.cuinfo           --------------------------
	.section	.note.nv.cuinfo,"",@"SHT_NOTE"
	.sectionflags	@"SHF_NOTE_NV_CUINFO"
        /*0018*/ 	.short	0x0002
        /*001a*/ 	.short	0x0064
        /*001c*/ 	.short	0x0082
	.zero		2


//--------------------- .nv.info                  --------------------------
	.section	.nv.info,"",@"SHT_CUDA_INFO"
	.align	4


	//----- nvinfo : EIATTR_REGCOUNT
	.align		4
        /*0000*/ 	.byte	0x04, 0x2f
        /*0002*/ 	.short	(.L_1 - .L_0)
	.align		4
.L_0:
        /*0004*/ 	.word	index@(_Z10bubbleSortPf)
        /*0008*/ 	.word	0x0000000c


	//----- nvinfo : EIATTR_FRAME_SIZE
	.align		4
.L_1:
        /*000c*/ 	.byte	0x04, 0x11
        /*000e*/ 	.short	(.L_3 - .L_2)
	.align		4
.L_2:
        /*0010*/ 	.word	index@(_Z10bubbleSortPf)
        /*0014*/ 	.word	0x00000000


	//----- nvinfo : EIATTR_REGCOUNT
	.align		4
.L_3:
        /*0018*/ 	.byte	0x04, 0x2f
        /*001a*/ 	.short	(.L_5 - .L_4)
	.align		4
.L_4:
        /*001c*/ 	.word	index@(_Z13selectionSortPf)
        /*0020*/ 	.word	0x00000015


	//----- nvinfo : EIATTR_FRAME_SIZE
	.align		4
.L_5:
        /*0024*/ 	.byte	0x04, 0x11
        /*0026*/ 	.short	(.L_7 - .L_6)
	.align		4
.L_6:
        /*0028*/ 	.word	index@(_Z13selectionSortPf)
        /*002c*/ 	.word	0x00000000


	//----- nvinfo : EIATTR_REGCOUNT
	.align		4
.L_7:
        /*0030*/ 	.byte	0x04, 0x2f
        /*0032*/ 	.short	(.L_9 - .L_8)
	.align		4
.L_8:
        /*0034*/ 	.word	index@(_Z13insertionSortPf)
        /*0038*/ 	.word	0x0000000c


	//----- nvinfo : EIATTR_FRAME_SIZE
	.align		4
.L_9:
        /*003c*/ 	.byte	0x04, 0x11
        /*003e*/ 	.short	(.L_11 - .L_10)
	.align		4
.L_10:
        /*0040*/ 	.word	index@(_Z13insertionSortPf)
        /*0044*/ 	.word	0x00000000


	//----- nvinfo : EIATTR_REGCOUNT
	.align		4
.L_11:
        /*0048*/ 	.byte	0x04, 0x2f
        /*004a*/ 	.short	(.L_13 - .L_12)
	.align		4
.L_12:
        /*004c*/ 	.word	index@(_Z26bubbleSortWithSharedMemoryPf)
        /*0050*/ 	.word	0x0000000b


	//----- nvinfo : EIATTR_FRAME_SIZE
	.align		4
.L_13:
        /*0054*/ 	.byte	0x04, 0x11
        /*0056*/ 	.short	(.L_15 - .L_14)
	.align		4
.L_14:
        /*0058*/ 	.word	index@(_Z26bubbleSortWithSharedMemoryPf)
        /*005c*/ 	.word	0x00000000


	//----- nvinfo : EIATTR_MIN_STACK_SIZE
	.align		4
.L_15:
        /*0060*/ 	.byte	0x04, 0x12
        /*0062*/ 	.short	(.L_17 - .L_16)
	.align		4
.L_16:
        /*0064*/ 	.word	index@(_Z26bubbleSortWithSharedMemoryPf)
        /*0068*/ 	.word	0x00000000


	//----- nvinfo : EIATTR_MIN_STACK_SIZE
	.align		4
.L_17:
        /*006c*/ 	.byte	0x04, 0x12
        /*006e*/ 	.short	(.L_19 - .L_18)
	.align		4
.L_18:
        /*0070*/ 	.word	index@(_Z13insertionSortPf)
        /*0074*/ 	.word	0x00000000


	//----- nvinfo : EIATTR_MIN_STACK_SIZE
	.align		4
.L_19:
        /*0078*/ 	.byte	0x04, 0x12
        /*007a*/ 	.short	(.L_21 - .L_20)
	.align		4
.L_20:
        /*007c*/ 	.word	index@(_Z13selectionSortPf)
        /*0080*/ 	.word	0x00000000


	//----- nvinfo : EIATTR_MIN_STACK_SIZE
	.align		4
.L_21:
        /*0084*/ 	.byte	0x04, 0x12
        /*0086*/ 	.short	(.L_23 - .L_22)
	.align		4
.L_22:
        /*0088*/ 	.word	index@(_Z10bubbleSortPf)
        /*008c*/ 	.word	0x00000000
.L_23:


//--------------------- .nv.compat                --------------------------
	.section	.nv.compat,"",@"SHT_CUDA_COMPAT_INFO"
	.align	4
        /*0000*/ 	.byte	0x02, 0x09, 0x00, 0x00, 0x02, 0x02, 0x01, 0x00, 0x02, 0x05, 0x05, 0x00, 0x03, 0x07, 0x01, 0x01
        /*0010*/ 	.byte	0x02, 0x03, 0x00, 0x00, 0x02, 0x06, 0x01, 0x00, 0x04, 0x0b, 0x08, 0x00, 0x09, 0x00, 0x00, 0x00
        /*0020*/ 	.byte	0x00, 0x00, 0x00, 0x00


//--------------------- .nv.info._Z26bubbleSortWithSharedMemoryPf --------------------------
	.section	.nv.info._Z26bubbleSortWithSharedMemoryPf,"",@"SHT_CUDA_INFO"
	.sectionflags	@""
	.align	4


	//----- nvinfo : EIATTR_CUDA_API_VERSION
	.align		4
        /*0000*/ 	.byte	0x04, 0x37
        /*0002*/ 	.short	(.L_25 - .L_24)
.L_24:
        /*0004*/ 	.word	0x00000082


	//----- nvinfo : EIATTR_KPARAM_INFO
	.align		4
.L_25:
        /*0008*/ 	.byte	0x04, 0x17
        /*000a*/ 	.short	(.L_27 - .L_26)
.L_26:
        /*000c*/ 	.word	0x00000000
        /*0010*/ 	.short	0x0000
        /*0012*/ 	.short	0x0000
        /*0014*/ 	.byte	0x00, 0xf5, 0x21, 0x00


	//----- nvinfo : EIATTR_SPARSE_MMA_MASK
	.align		4
.L_27:
        /*0018*/ 	.byte	0x03, 0x50
        /*001a*/ 	.short	0x0000


	//----- nvinfo : EIATTR_MAXREG_COUNT
	.align		4
        /*001c*/ 	.byte	0x03, 0x1b
        /*001e*/ 	.short	0x00ff


	//----- nvinfo : EIATTR_NUM_BARRIERS
	.align		4
        /*0020*/ 	.byte	0x02, 0x4c
        /*0022*/ 	.byte	0x01
	.zero		1


	//----- nvinfo : EIATTR_MERCURY_ISA_VERSION
	.align		4
        /*0024*/ 	.byte	0x03, 0x5f
        /*0026*/ 	.short	0x0101


	//----- nvinfo : EIATTR_VRC_CTA_INIT_COUNT
	.align		4
        /*0028*/ 	.byte	0x02, 0x4a
	.zero		1
	.zero		1


	//----- nvinfo : EIATTR_EXIT_INSTR_OFFSETS
	.align		4
        /*002c*/ 	.byte	0x04, 0x1c
        /*002e*/ 	.short	(.L_29 - .L_28)


	//   ....[0]....
.L_28:
        /*0030*/ 	.word	0x00000290


	//----- nvinfo : EIATTR_CBANK_PARAM_SIZE
	.align		4
.L_29:
        /*0034*/ 	.byte	0x03, 0x19
        /*0036*/ 	.short	0x0008


	//----- nvinfo : EIATTR_PARAM_CBANK
	.align		4
        /*0038*/ 	.byte	0x04, 0x0a
        /*003a*/ 	.short	(.L_31 - .L_30)
	.align		4
.L_30:
        /*003c*/ 	.word	index@(.nv.constant0._Z26bubbleSortWithSharedMemoryPf)
        /*0040*/ 	.short	0x0380
        /*0042*/ 	.short	0x0008


	//----- nvinfo : EIATTR_SW_WAR
	.align		4
.L_31:
        /*0044*/ 	.byte	0x04, 0x36
        /*0046*/ 	.short	(.L_33 - .L_32)
.L_32:
        /*0048*/ 	.word	0x00000008
.L_33:


//--------------------- .nv.info._Z13insertionSortPf --------------------------
	.section	.nv.info._Z13insertionSortPf,"",@"SHT_CUDA_INFO"
	.sectionflags	@""
	.align	4


	//----- nvinfo : EIATTR_CUDA_API_VERSION
	.align		4
        /*0000*/ 	.byte	0x04, 0x37
        /*0002*/ 	.short	(.L_35 - .L_34)
.L_34:
        /*0004*/ 	.word	0x00000082


	//----- nvinfo : EIATTR_KPARAM_INFO
	.align		4
.L_35:
        /*0008*/ 	.byte	0x04, 0x17
        /*000a*/ 	.short	(.L_37 - .L_36)
.L_36:
        /*000c*/ 	.word	0x00000000
        /*0010*/ 	.short	0x0000
        /*0012*/ 	.short	0x0000
        /*0014*/ 	.byte	0x00, 0xf5, 0x21, 0x00


	//----- nvinfo : EIATTR_SPARSE_MMA_MASK
	.align		4
.L_37:
        /*0018*/ 	.byte	0x03, 0x50
        /*001a*/ 	.short	0x0000


	//----- nvinfo : EIATTR_MAXREG_COUNT
	.align		4
        /*001c*/ 	.byte	0x03, 0x1b
        /*001e*/ 	.short	0x00ff


	//----- nvinfo : EIATTR_MERCURY_ISA_VERSION
	.align		4
        /*0020*/ 	.byte	0x03, 0x5f
        /*0022*/ 	.short	0x0101


	//----- nvinfo : EIATTR_VRC_CTA_INIT_COUNT
	.align		4
        /*0024*/ 	.byte	0x02, 0x4a
	.zero		1
	.zero		1


	//----- nvinfo : EIATTR_EXIT_INSTR_OFFSETS
	.align		4
        /*0028*/ 	.byte	0x04, 0x1c
        /*002a*/ 	.short	(.L_39 - .L_38)


	//   ....[0]....
.L_38:
        /*002c*/ 	.word	0x00000060


	//   ....[1]....
        /*0030*/ 	.word	0x000001f0


	//----- nvinfo : EIATTR_CRS_STACK_SIZE
	.align		4
.L_39:
        /*0034*/ 	.byte	0x04, 0x1e
        /*0036*/ 	.short	(.L_41 - .L_40)
.L_40:
        /*0038*/ 	.word	0x00000000


	//----- nvinfo : EIATTR_CBANK_PARAM_SIZE
	.align		4
.L_41:
        /*003c*/ 	.byte	0x03, 0x19
        /*003e*/ 	.short	0x0008


	//----- nvinfo : EIATTR_PARAM_CBANK
	.align		4
        /*0040*/ 	.byte	0x04, 0x0a
        /*0042*/ 	.short	(.L_43 - .L_42)
	.align		4
.L_42:
        /*0044*/ 	.word	index@(.nv.constant0._Z13insertionSortPf)
        /*0048*/ 	.short	0x0380
        /*004a*/ 	.short	0x0008


	//----- nvinfo : EIATTR_SW_WAR
	.align		4
.L_43:
        /*004c*/ 	.byte	0x04, 0x36
        /*004e*/ 	.short	(.L_45 - .L_44)
.L_44:
        /*0050*/ 	.word	0x00000008
.L_45:


//--------------------- .nv.info._Z13selectionSortPf --------------------------
	.section	.nv.info._Z13selectionSortPf,"",@"SHT_CUDA_INFO"
	.sectionflags	@""
	.align	4


	//----- nvinfo : EIATTR_CUDA_API_VERSION
	.align		4
        /*0000*/ 	.byte	0x04, 0x37
        /*0002*/ 	.short	(.L_47 - .L_46)
.L_46:
        /*0004*/ 	.word	0x00000082


	//----- nvinfo : EIATTR_KPARAM_INFO
	.align		4
.L_47:
        /*0008*/ 	.byte	0x04, 0x17
        /*000a*/ 	.short	(.L_49 - .L_48)
.L_48:
        /*000c*/ 	.word	0x00000000
        /*0010*/ 	.short	0x0000
        /*0012*/ 	.short	0x0000
        /*0014*/ 	.byte	0x00, 0xf5, 0x21, 0x00


	//----- nvinfo : EIATTR_SPARSE_MMA_MASK
	.align		4
.L_49:
        /*0018*/ 	.byte	0x03, 0x50
        /*001a*/ 	.short	0x0000


	//----- nvinfo : EIATTR_MAXREG_COUNT
	.align		4
        /*001c*/ 	.byte	0x03, 0x1b
        /*001e*/ 	.short	0x00ff


	//----- nvinfo : EIATTR_MERCURY_ISA_VERSION
	.align		4
        /*0020*/ 	.byte	0x03, 0x5f
        /*0022*/ 	.short	0x0101


	//----- nvinfo : EIATTR_VRC_CTA_INIT_COUNT
	.align		4
        /*0024*/ 	.byte	0x02, 0x4a
	.zero		1
	.zero		1


	//----- nvinfo : EIATTR_EXIT_INSTR_OFFSETS
	.align		4
        /*0028*/ 	.byte	0x04, 0x1c
        /*002a*/ 	.short	(.L_51 - .L_50)


	//   ....[0]....
.L_50:
        /*002c*/ 	.word	0x00000d40


	//----- nvinfo : EIATTR_CRS_STACK_SIZE
	.align		4
.L_51:
        /*0030*/ 	.byte	0x04, 0x1e
        /*0032*/ 	.short	(.L_53 - .L_52)
.L_52:
        /*0034*/ 	.word	0x00000000


	//----- nvinfo : EIATTR_CBANK_PARAM_SIZE
	.align		4
.L_53:
        /*0038*/ 	.byte	0x03, 0x19
        /*003a*/ 	.short	0x0008


	//----- nvinfo : EIATTR_PARAM_CBANK
	.align		4
        /*003c*/ 	.byte	0x04, 0x0a
        /*003e*/ 	.short	(.L_55 - .L_54)
	.align		4
.L_54:
        /*0040*/ 	.word	index@(.nv.constant0._Z13selectionSortPf)
        /*0044*/ 	.short	0x0380
        /*0046*/ 	.short	0x0008


	//----- nvinfo : EIATTR_SW_WAR
	.align		4
.L_55:
        /*0048*/ 	.byte	0x04, 0x36
        /*004a*/ 	.short	(.L_57 - .L_56)
.L_56:
        /*004c*/ 	.word	0x00000008
.L_57:


//--------------------- .nv.info._Z10bubbleSortPf --------------------------
	.section	.nv.info._Z10bubbleSortPf,"",@"SHT_CUDA_INFO"
	.sectionflags	@""
	.align	4


	//----- nvinfo : EIATTR_CUDA_API_VERSION
	.align		4
        /*0000*/ 	.byte	0x04, 0x37
        /*0002*/ 	.short	(.L_59 - .L_58)
.L_58:
        /*0004*/ 	.word	0x00000082


	//----- nvinfo : EIATTR_KPARAM_INFO
	.align		4
.L_59:
        /*0008*/ 	.byte	0x04, 0x17
        /*000a*/ 	.short	(.L_61 - .L_60)
.L_60:
        /*000c*/ 	.word	0x00000000
        /*0010*/ 	.short	0x0000
        /*0012*/ 	.short	0x0000
        /*0014*/ 	.byte	0x00, 0xf5, 0x21, 0x00


	//----- nvinfo : EIATTR_SPARSE_MMA_MASK
	.align		4
.L_61:
        /*0018*/ 	.byte	0x03, 0x50
        /*001a*/ 	.short	0x0000


	//----- nvinfo : EIATTR_MAXREG_COUNT
	.align		4
        /*001c*/ 	.byte	0x03, 0x1b
        /*001e*/ 	.short	0x00ff


	//----- nvinfo : EIATTR_MERCURY_ISA_VERSION
	.align		4
        /*0020*/ 	.byte	0x03, 0x5f
        /*0022*/ 	.short	0x0101


	//----- nvinfo : EIATTR_VRC_CTA_INIT_COUNT
	.align		4
        /*0024*/ 	.byte	0x02, 0x4a
	.zero		1
	.zero		1


	//----- nvinfo : EIATTR_EXIT_INSTR_OFFSETS
	.align		4
        /*0028*/ 	.byte	0x04, 0x1c
        /*002a*/ 	.short	(.L_63 - .L_62)


	//   ....[0]....
.L_62:
        /*002c*/ 	.word	0x000001a0


	//----- nvinfo : EIATTR_CBANK_PARAM_SIZE
	.align		4
.L_63:
        /*0030*/ 	.byte	0x03, 0x19
        /*0032*/ 	.short	0x0008


	//----- nvinfo : EIATTR_PARAM_CBANK
	.align		4
        /*0034*/ 	.byte	0x04, 0x0a
        /*0036*/ 	.short	(.L_65 - .L_64)
	.align		4
.L_64:
        /*0038*/ 	.word	index@(.nv.constant0._Z10bubbleSortPf)
        /*003c*/ 	.short	0x0380
        /*003e*/ 	.short	0x0008


	//----- nvinfo : EIATTR_SW_WAR
	.align		4
.L_65:
        /*0040*/ 	.byte	0x04, 0x36
        /*0042*/ 	.short	(.L_67 - .L_66)
.L_66:
        /*0044*/ 	.word	0x00000008
.L_67:


//--------------------- .nv.callgraph             --------------------------
	.section	.nv.callgraph,"",@"SHT_CUDA_CALLGRAPH"
	.align	4
	.sectionentsize	8
	.align		4
        /*0000*/ 	.word	0x00000000
	.align		4
        /*0004*/ 	.word	0xffffffff
	.align		4
        /*0008*/ 	.word	0x00000000
	.align		4
        /*000c*/ 	.word	0xfffffffe
	.align		4
        /*0010*/ 	.word	0x00000000
	.align		4
        /*0014*/ 	.word	0xfffffffd
	.align		4
        /*0018*/ 	.word	0x00000000
	.align		4
        /*001c*/ 	.word	0xfffffffc


//--------------------- .text._Z26bubbleSortWithSharedMemoryPf --------------------------
	.section	.text._Z26bubbleSortWithSharedMemoryPf,"ax",@progbits
	.align	128
        .global         _Z26bubbleSortWithSharedMemoryPf
        .type           _Z26bubbleSortWithSharedMemoryPf,@function
        .size           _Z26bubbleSortWithSharedMemoryPf,(.L_x_20 - _Z26bubbleSortWithSharedMemoryPf)
        .other          _Z26bubbleSortWithSharedMemoryPf,@"STO_CUDA_ENTRY STV_DEFAULT"
_Z26bubbleSortWithSharedMemoryPf:
.text._Z26bubbleSortWithSharedMemoryPf:
[----:B------:R-:W-:Y:S01]  /*0000*/  LDC R1, c[0x0][0x37c] ;  /* 0x0000df00ff017b82 */ /* 0x000fe20000000800 */
[----:B------:R-:W0:Y:S07]  /*0010*/  S2R R5, SR_TID.X ;  /* 0x0000000000057919 */ /* 0x000e2e0000002100 */
[----:B------:R-:W0:Y:S01]  /*0020*/  LDC.64 R2, c[0x0][0x380] ;  /* 0x0000e000ff027b82 */ /* 0x000e220000000a00 */
[----:B------:R-:W1:Y:S01]  /*0030*/  LDCU.64 UR6, c[0x0][0x358] ;  /* 0x00006b00ff0677ac */ /* 0x000e620008000a00 */
[----:B0-----:R-:W-:-:S05]  /*0040*/  IMAD.WIDE.U32 R2, R5, 0x4, R2 ;  /* 0x0000000405027825 */ /* 0x001fca00078e0002 */
[----:B-1----:R-:W2:Y:S01]  /*0050*/  LDG.E R0, desc[UR6][R2.64] ;  /* 0x0000000602007981 */ /* 0x002ea2000c1e1900 */
[----:B------:R-:W0:Y:S01]  /*0060*/  S2UR UR5, SR_CgaCtaId ;  /* 0x00000000000579c3 */ /* 0x000e220000008800 */
[----:B------:R-:W-:Y:S02]  /*0070*/  UMOV UR4, 0x400 ;  /* 0x0000040000047882 */ /* 0x000fe40000000000 */
[----:B0-----:R-:W-:-:S06]  /*0080*/  ULEA UR4, UR5, UR4, 0x18 ;  /* 0x0000000405047291 */ /* 0x001fcc000f8ec0ff */
[----:B------:R-:W-:Y:S01]  /*0090*/  LEA R5, R5, UR4, 0x2 ;  /* 0x0000000405057c11 */ /* 0x000fe2000f8e10ff */
[----:B------:R-:W-:-:S04]  /*00a0*/  UMOV UR4, 0x8 ;  /* 0x0000000800047882 */ /* 0x000fc80000000000 */
[----:B--2---:R0:W-:Y:S01]  /*00b0*/  STS [R5], R0 ;  /* 0x0000000005007388 */ /* 0x0041e20000000800 */
[----:B------:R-:W-:Y:S06]  /*00c0*/  BAR.SYNC.DEFER_BLOCKING 0x0 ;  /* 0x0000000000007b1d */ /* 0x000fec0000010000 */
.L_x_1:
[----:B------:R-:W-:Y:S01]  /*00d0*/  LDS R8, [R5+UR4+-0x8] ;  /* 0xfffff80405087984 */ /* 0x000fe20008000800 */
[----:B------:R-:W-:Y:S02]  /*00e0*/  UISETP.NE.AND UP0, UPT, UR4, 0x188, UPT ;  /* 0x000001880400788c */ /* 0x000fe4000bf05270 */
[----:B-1----:R-:W-:Y:S01]  /*00f0*/  VIADD R7, R5, UR4 ;  /* 0x0000000405077c36 */ /* 0x002fe20008000000 */
[----:B0-----:R-:W0:Y:S04]  /*0100*/  LDS R0, [R5+UR4+-0x4] ;  /* 0xfffffc0405007984 */ /* 0x001e280008000800 */
[----:B------:R-:W1:Y:S04]  /*0110*/  LDS R4, [R5+UR4] ;  /* 0x0000000405047984 */ /* 0x000e680008000800 */
[----:B------:R-:W2:Y:S01]  /*0120*/  LDS R6, [R5+UR4+0x4] ;  /* 0x0000040405067984 */ /* 0x000ea20008000800 */
[----:B0-----:R-:W-:-:S13]  /*0130*/  FSETP.GT.AND P1, PT, R8, R0, PT ;  /* 0x000000000800720b */ /* 0x001fda0003f24000 */
[----:B------:R0:W-:Y:S04]  /*0140*/  @P1 STS [R5+UR4+-0x8], R0 ;  /* 0xfffff80005001988 */ /* 0x0001e80008000804 */
[----:B------:R-:W-:Y:S01]  /*0150*/  @P1 STS [R5+UR4+-0x4], R8 ;  /* 0xfffffc0805001988 */ /* 0x000fe20008000804 */
[----:B0-----:R-:W-:-:S05]  /*0160*/  @P1 IMAD.MOV.U32 R0, RZ, RZ, R8 ;  /* 0x000000ffff001224 */ /* 0x001fca00078e0008 */
[----:B-1----:R-:W-:-:S13]  /*0170*/  FSETP.GT.AND P0, PT, R0, R4, PT ;  /* 0x000000040000720b */ /* 0x002fda0003f04000 */
[----:B------:R0:W-:Y:S04]  /*0180*/  @P0 STS [R5+UR4+-0x4], R4 ;  /* 0xfffffc0405000988 */ /* 0x0001e80008000804 */
[----:B------:R-:W-:Y:S01]  /*0190*/  @P0 STS [R5+UR4], R0 ;  /* 0x0000000005000988 */ /* 0x000fe20008000804 */
[----:B0-----:R-:W-:-:S05]  /*01a0*/  @P0 IMAD.MOV.U32 R4, RZ, RZ, R0 ;  /* 0x000000ffff040224 */ /* 0x001fca00078e0000 */
[----:B--2---:R-:W-:-:S13]  /*01b0*/  FSETP.GT.AND P1, PT, R4, R6, PT ;  /* 0x000000060400720b */ /* 0x004fda0003f24000 */
[----:B------:R-:W-:Y:S04]  /*01c0*/  @P1 STS [R5+UR4+0x4], R4 ;  /* 0x0000040405001988 */ /* 0x000fe80008000804 */
[----:B------:R0:W-:Y:S02]  /*01d0*/  @P1 STS [R5+UR4], R6 ;  /* 0x0000000605001988 */ /* 0x0001e40008000804 */
[----:B0-----:R-:W-:Y:S01]  /*01e0*/  @P1 IMAD.MOV.U32 R6, RZ, RZ, R4 ;  /* 0x000000ffff061224 */ /* 0x001fe200078e0004 */
[----:B------:R-:W-:Y:S06]  /*01f0*/  BRA.U !UP0, `(.L_x_0) ;  /* 0x0000000108187547 */ /* 0x000fec000b800000 */
[----:B------:R-:W0:Y:S01]  /*0200*/  LDS R0, [R7+0x8] ;  /* 0x0000080007007984 */ /* 0x000e220000000800 */
[----:B------:R-:W-:Y:S01]  /*0210*/  UIADD3 UR4, UPT, UPT, UR4, 0x10, URZ ;  /* 0x0000001004047890 */ /* 0x000fe2000fffe0ff */
[----:B0-----:R-:W-:-:S13]  /*0220*/  FSETP.GT.AND P0, PT, R6, R0, PT ;  /* 0x000000000600720b */ /* 0x001fda0003f04000 */
[----:B------:R1:W-:Y:S04]  /*0230*/  @P0 STS [R7+0x4], R0 ;  /* 0x0000040007000388 */ /* 0x0003e80000000800 */
[----:B------:R1:W-:Y:S01]  /*0240*/  @P0 STS [R7+0x8], R6 ;  /* 0x0000080607000388 */ /* 0x0003e20000000800 */
[----:B------:R-:W-:Y:S05]  /*0250*/  BRA `(.L_x_1) ;  /* 0xfffffffc009c7947 */ /* 0x000fea000383ffff */
.L_x_0:
[----:B------:R-:W-:Y:S06]  /*0260*/  BAR.SYNC.DEFER_BLOCKING 0x0 ;  /* 0x0000000000007b1d */ /* 0x000fec0000010000 */
[----:B------:R-:W0:Y:S04]  /*0270*/  LDS R5, [R5] ;  /* 0x0000000005057984 */ /* 0x000e280000000800 */
[----:B0-----:R-:W-:Y:S01]  /*0280*/  STG.E desc[UR6][R2.64], R5 ;  /* 0x0000000502007986 */ /* 0x001fe2000c101906 */
[----:B------:R-:W-:Y:S05]  /*0290*/  EXIT ;  /* 0x000000000000794d */ /* 0x000fea0003800000 */
.L_x_2:
[----:B------:R-:W-:-:S00]  /*02a0*/  BRA `(.L_x_2) ;  /* 0xfffffffc00fc7947 */ /* 0x000fc0000383ffff */
[----:B------:R-:W-:-:S00]  /*02b0*/  NOP ;  /* 0x0000000000007918 */ /* 0x000fc00000000000 */
        /* <DEDUP_REMOVED lines=12> */
.L_x_20:


//--------------------- .text._Z13insertionSortPf --------------------------
	.section	.text._Z13insertionSortPf,"ax",@progbits
	.align	128
        .global         _Z13insertionSortPf
        .type           _Z13insertionSortPf,@function
        .size           _Z13insertionSortPf,(.L_x_21 - _Z13insertionSortPf)
        .other          _Z13insertionSortPf,@"STO_CUDA_ENTRY STV_DEFAULT"
_Z13insertionSortPf:
.text._Z13insertionSortPf:
[----:B------:R-:W-:Y:S01]  /*0000*/  LDC R1, c[0x0][0x37c] ;  /* 0x0000df00ff017b82 */ /* 0x000fe20000000800 */
[----:B------:R-:W0:Y:S07]  /*0010*/  S2R R0, SR_TID.X ;  /* 0x0000000000007919 */ /* 0x000e2e0000002100 */
[----:B------:R-:W0:Y:S08]  /*0020*/  S2UR UR4, SR_CTAID.X ;  /* 0x00000000000479c3 */ /* 0x000e300000002500 */
[----:B------:R-:W0:Y:S02]  /*0030*/  LDC R3, c[0x0][0x360] ;  /* 0x0000d800ff037b82 */ /* 0x000e240000000800 */
[----:B0-----:R-:W-:-:S05]  /*0040*/  IMAD R0, R3, UR4, R0 ;  /* 0x0000000403007c24 */ /* 0x001fca000f8e0200 */
[----:B------:R-:W-:-:S13]  /*0050*/  ISETP.GT.AND P0, PT, R0, 0x63, PT ;  /* 0x000000630000780c */ /* 0x000fda0003f04270 */
[----:B------:R-:W-:Y:S05]  /*0060*/  @P0 EXIT ;  /* 0x000000000000094d */ /* 0x000fea0003800000 */
[----:B------:R-:W0:Y:S01]  /*0070*/  LDCU.64 UR6, c[0x0][0x380] ;  /* 0x00007000ff0677ac */ /* 0x000e220008000a00 */
[----:B------:R-:W1:Y:S01]  /*0080*/  LDCU.64 UR4, c[0x0][0x358] ;  /* 0x00006b00ff0477ac */ /* 0x000e620008000a00 */
[----:B0-----:R-:W-:Y:S02]  /*0090*/  MOV R4, UR6 ;  /* 0x0000000600047c02 */ /* 0x001fe40008000f00 */
[----:B------:R-:W-:-:S03]  /*00a0*/  MOV R5, UR7 ;  /* 0x0000000700057c02 */ /* 0x000fc60008000f00 */
[----:B------:R-:W-:-:S05]  /*00b0*/  IMAD.WIDE R2, R0, 0x4, R4 ;  /* 0x0000000400027825 */ /* 0x000fca00078e0204 */
[----:B-1----:R0:W5:Y:S01]  /*00c0*/  LDG.E R7, desc[UR4][R2.64] ;  /* 0x0000000402077981 */ /* 0x002162000c1e1900 */
[----:B------:R-:W-:Y:S01]  /*00d0*/  ISETP.GE.AND P0, PT, R0, 0x1, PT ;  /* 0x000000010000780c */ /* 0x000fe20003f06270 */
[----:B------:R-:W-:-:S12]  /*00e0*/  BSSY.RECONVERGENT B0, `(.L_x_3) ;  /* 0x000000e000007945 */ /* 0x000fd80003800200 */
[----:B0-----:R-:W-:Y:S05]  /*00f0*/  @!P0 BRA `(.L_x_4) ;  /* 0x0000000000308947 */ /* 0x001fea0003800000 */
[----:B------:R-:W0:Y:S02]  /*0100*/  LDC.64 R4, c[0x0][0x380] ;  /* 0x0000e000ff047b82 */ /* 0x000e240000000a00 */
.L_x_5:
[----:B------:R-:W-:-:S04]  /*0110*/  VIADD R9, R0, 0xffffffff ;  /* 0xffffffff00097836 */ /* 0x000fc80000000000 */
[----:B01----:R-:W-:-:S05]  /*0120*/  IMAD.WIDE.U32 R2, R9, 0x4, R4 ;  /* 0x0000000409027825 */ /* 0x003fca00078e0004 */
[----:B------:R-:W2:Y:S02]  /*0130*/  LDG.E R6, desc[UR4][R2.64] ;  /* 0x0000000402067981 */ /* 0x000ea4000c1e1900 */
[----:B--2--5:R-:W-:-:S13]  /*0140*/  FSETP.GT.AND P0, PT, R6, R7, PT ;  /* 0x000000070600720b */ /* 0x024fda0003f04000 */
[----:B------:R-:W-:Y:S05]  /*0150*/  @!P0 BRA `(.L_x_4) ;  /* 0x0000000000188947 */ /* 0x000fea0003800000 */
[C---:B------:R-:W-:Y:S01]  /*0160*/  IMAD.WIDE.U32 R2, R0.reuse, 0x4, R4 ;  /* 0x0000000400027825 */ /* 0x040fe200078e0004 */
[----:B------:R-:W-:Y:S02]  /*0170*/  ISETP.GT.U32.AND P0, PT, R0, 0x1, PT ;  /* 0x000000010000780c */ /* 0x000fe40003f04070 */
[----:B------:R-:W-:Y:S02]  /*0180*/  MOV R0, R9 ;  /* 0x0000000900007202 */ /* 0x000fe40000000f00 */
[----:B------:R1:W-:Y:S09]  /*0190*/  STG.E desc[UR4][R2.64], R6 ;  /* 0x0000000602007986 */ /* 0x0003f2000c101904 */
[----:B------:R-:W-:Y:S05]  /*01a0*/  @P0 BRA `(.L_x_5) ;  /* 0xfffffffc00d80947 */ /* 0x000fea000383ffff */
[----:B------:R-:W-:-:S07]  /*01b0*/  IMAD.MOV.U32 R0, RZ, RZ, RZ ;  /* 0x000000ffff007224 */ /* 0x000fce00078e00ff */
.L_x_4:
[----:B------:R-:W-:Y:S05]  /*01c0*/  BSYNC.RECONVERGENT B0 ;  /* 0x0000000000007941 */ /* 0x000fea0003800200 */
.L_x_3:
[----:B-1----:R-:W-:-:S05]  /*01d0*/  IMAD.WIDE R2, R0, 0x4, R4 ;  /* 0x0000000400027825 */ /* 0x002fca00078e0204 */
[----:B-----5:R-:W-:Y:S01]  /*01e0*/  STG.E desc[UR4][R2.64], R7 ;  /* 0x0000000702007986 */ /* 0x020fe2000c101904 */
[----:B------:R-:W-:Y:S05]  /*01f0*/  EXIT ;  /* 0x000000000000794d */ /* 0x000fea0003800000 */
.L_x_6:
        /* <DEDUP_REMOVED lines=16> */
.L_x_21:


//--------------------- .text._Z13selectionSortPf --------------------------
	.section	.text._Z13selectionSortPf,"ax",@progbits
	.align	128
        .global         _Z13selectionSortPf
        .type           _Z13selectionSortPf,@function
        .size           _Z13selectionSortPf,(.L_x_22 - _Z13selectionSortPf)
        .other          _Z13selectionSortPf,@"STO_CUDA_ENTRY STV_DEFAULT"
_Z13selectionSortPf:
.text._Z13selectionSortPf:
[----:B------:R-:W-:Y:S01]  /*0000*/  LDC R1, c[0x0][0x37c] ;  /* 0x0000df00ff017b82 */ /* 0x000fe20000000800 */
[----:B------:R-:W0:Y:S01]  /*0010*/  S2R R0, SR_TID.X ;  /* 0x0000000000007919 */ /* 0x000e220000002100 */
[----:B------:R-:W1:Y:S01]  /*0020*/  LDCU.64 UR4, c[0x0][0x358] ;  /* 0x00006b00ff0477ac */ /* 0x000e620008000a00 */
[----:B------:R-:W-:Y:S01]  /*0030*/  BSSY.RECONVERGENT B0, `(.L_x_7) ;  /* 0x00000c9000007945 */ /* 0x000fe20003800200 */
[----:B0-----:R-:W-:Y:S01]  /*0040*/  ISETP.GT.U32.AND P0, PT, R0, 0x62, PT ;  /* 0x000000620000780c */ /* 0x001fe20003f04070 */
[----:B------:R-:W-:-:S12]  /*0050*/  IMAD.MOV.U32 R11, RZ, RZ, R0 ;  /* 0x000000ffff0b7224 */ /* 0x000fd800078e0000 */
[----:B-1----:R-:W-:Y:S05]  /*0060*/  @P0 BRA `(.L_x_8) ;  /* 0x0000000c00140947 */ /* 0x002fea0003800000 */
[C---:B------:R-:W-:Y:S01]  /*0070*/  ISETP.GT.U32.AND P1, PT, R0.reuse, 0x53, PT ;  /* 0x000000530000780c */ /* 0x040fe20003f24070 */
[----:B------:R-:W-:Y:S01]  /*0080*/  BSSY.RECONVERGENT B1, `(.L_x_9) ;  /* 0x0000061000017945 */ /* 0x000fe20003800200 */
[----:B------:R-:W-:Y:S01]  /*0090*/  IADD3 R3, PT, PT, -R0, 0x63, RZ ;  /* 0x0000006300037810 */ /* 0x000fe20007ffe1ff */
[----:B------:R-:W-:Y:S01]  /*00a0*/  IMAD.MOV.U32 R2, RZ, RZ, R0 ;  /* 0x000000ffff027224 */ /* 0x000fe200078e0000 */
[----:B------:R-:W-:Y:S02]  /*00b0*/  MOV R11, R0 ;  /* 0x00000000000b7202 */ /* 0x000fe40000000f00 */
[----:B------:R-:W-:-:S04]  /*00c0*/  LOP3.LUT R10, R3, 0xf, RZ, 0xc0, !PT ;  /* 0x0000000f030a7812 */ /* 0x000fc800078ec0ff */
[----:B------:R-:W-:-:S03]  /*00d0*/  ISETP.NE.AND P0, PT, R10, RZ, PT ;  /* 0x000000ff0a00720c */ /* 0x000fc60003f05270 */
[----:B------:R-:W-:Y:S10]  /*00e0*/  @P1 BRA `(.L_x_10) ;  /* 0x0000000400681947 */ /* 0x000ff40003800000 */
[----:B------:R-:W-:Y:S01]  /*00f0*/  LOP3.LUT R9, R3, 0x70, RZ, 0xc0, !PT ;  /* 0x0000007003097812 */ /* 0x000fe200078ec0ff */
[----:B------:R-:W-:Y:S01]  /*0100*/  IMAD.MOV.U32 R8, RZ, RZ, RZ ;  /* 0x000000ffff087224 */ /* 0x000fe200078e00ff */
[----:B------:R-:W-:Y:S01]  /*0110*/  MOV R11, R0 ;  /* 0x00000000000b7202 */ /* 0x000fe20000000f00 */
[----:B------:R-:W-:-:S07]  /*0120*/  IMAD.MOV.U32 R2, RZ, RZ, R0 ;  /* 0x000000ffff027224 */ /* 0x000fce00078e0000 */
.L_x_11:
[----:B------:R-:W0:Y:S02]  /*0130*/  LDC.64 R4, c[0x0][0x380] ;  /* 0x0000e000ff047b82 */ /* 0x000e240000000a00 */
[----:B0-----:R-:W-:-:S04]  /*0140*/  IMAD.WIDE.U32 R12, R11, 0x4, R4 ;  /* 0x000000040b0c7825 */ /* 0x001fc800078e0004 */
[----:B------:R-:W-:Y:S02]  /*0150*/  IMAD.WIDE.U32 R6, R2, 0x4, R4 ;  /* 0x0000000402067825 */ /* 0x000fe400078e0004 */
[----:B------:R-:W2:Y:S04]  /*0160*/  LDG.E R13, desc[UR4][R12.64] ;  /* 0x000000040c0d7981 */ /* 0x000ea8000c1e1900 */
[----:B------:R-:W2:Y:S04]  /*0170*/  LDG.E R14, desc[UR4][R6.64+0x4] ;  /* 0x00000404060e7981 */ /* 0x000ea8000c1e1900 */
[----:B------:R-:W3:Y:S04]  /*0180*/  LDG.E R16, desc[UR4][R6.64+0x8] ;  /* 0x0000080406107981 */ /* 0x000ee8000c1e1900 */
[----:B------:R-:W4:Y:S01]  /*0190*/  LDG.E R18, desc[UR4][R6.64+0xc] ;  /* 0x00000c0406127981 */ /* 0x000f22000c1e1900 */
[----:B--2---:R-:W-:-:S13]  /*01a0*/  FSETP.GEU.AND P1, PT, R14, R13, PT ;  /* 0x0000000d0e00720b */ /* 0x004fda0003f2e000 */
[----:B------:R-:W-:-:S04]  /*01b0*/  @!P1 VIADD R11, R2, 0x1 ;  /* 0x00000001020b9836 */ /* 0x000fc80000000000 */
[----:B------:R-:W-:-:S06]  /*01c0*/  IMAD.WIDE.U32 R14, R11, 0x4, R4 ;  /* 0x000000040b0e7825 */ /* 0x000fcc00078e0004 */
[----:B------:R-:W3:Y:S02]  /*01d0*/  LDG.E R15, desc[UR4][R14.64] ;  /* 0x000000040e0f7981 */ /* 0x000ee4000c1e1900 */
[----:B---3--:R-:W-:-:S13]  /*01e0*/  FSETP.GEU.AND P1, PT, R16, R15, PT ;  /* 0x0000000f1000720b */ /* 0x008fda0003f2e000 */
[----:B------:R-:W-:-:S04]  /*01f0*/  @!P1 VIADD R11, R2, 0x2 ;  /* 0x00000002020b9836 */ /* 0x000fc80000000000 */
[----:B------:R-:W-:-:S06]  /*0200*/  IMAD.WIDE.U32 R16, R11, 0x4, R4 ;  /* 0x000000040b107825 */ /* 0x000fcc00078e0004 */
[----:B------:R-:W4:Y:S02]  /*0210*/  LDG.E R17, desc[UR4][R16.64] ;  /* 0x0000000410117981 */ /* 0x000f24000c1e1900 */
[----:B----4-:R-:W-:Y:S02]  /*0220*/  FSETP.GEU.AND P1, PT, R18, R17, PT ;  /* 0x000000111200720b */ /* 0x010fe40003f2e000 */
[----:B------:R-:W2:Y:S11]  /*0230*/  LDG.E R18, desc[UR4][R6.64+0x10] ;  /* 0x0000100406127981 */ /* 0x000eb6000c1e1900 */
[----:B------:R-:W-:-:S05]  /*0240*/  @!P1 IADD3 R11, PT, PT, R2, 0x3, RZ ;  /* 0x00000003020b9810 */ /* 0x000fca0007ffe0ff */
[----:B------:R-:W-:-:S06]  /*0250*/  IMAD.WIDE.U32 R12, R11, 0x4, R4 ;  /* 0x000000040b0c7825 */ /* 0x000fcc00078e0004 */
[----:B------:R-:W2:Y:S02]  /*0260*/  LDG.E R13, desc[UR4][R12.64] ;  /* 0x000000040c0d7981 */ /* 0x000ea4000c1e1900 */
[----:B--2---:R-:W-:Y:S02]  /*0270*/  FSETP.GEU.AND P1, PT, R18, R13, PT ;  /* 0x0000000d1200720b */ /* 0x004fe40003f2e000 */
[----:B------:R-:W2:Y:S11]  /*0280*/  LDG.E R18, desc[UR4][R6.64+0x14] ;  /* 0x0000140406127981 */ /* 0x000eb6000c1e1900 */
[----:B------:R-:W-:-:S04]  /*0290*/  @!P1 VIADD R11, R2, 0x4 ;  /* 0x00000004020b9836 */ /* 0x000fc80000000000 */
        /* <DEDUP_REMOVED lines=41> */
[----:B------:R-:W2:Y:S04]  /*0530*/  LDG.E R13, desc[UR4][R12.64] ;  /* 0x000000040c0d7981 */ /* 0x000ea8000c1e1900 */
[----:B------:R-:W3:Y:S01]  /*0540*/  LDG.E R12, desc[UR4][R6.64+0x40] ;  /* 0x00004004060c7981 */ /* 0x000ee2000c1e1900 */
[----:B--2---:R-:W-:-:S03]  /*0550*/  FSETP.GEU.AND P1, PT, R18, R13, PT ;  /* 0x0000000d1200720b */ /* 0x004fc60003f2e000 */
[----:B------:R-:W2:Y:S10]  /*0560*/  LDG.E R18, desc[UR4][R6.64+0x38] ;  /* 0x0000380406127981 */ /* 0x000eb4000c1e1900 */
        /* <DEDUP_REMOVED lines=8> */
[----:B--2---:R-:W-:-:S13]  /*05f0*/  FSETP.GEU.AND P1, PT, R18, R17, PT ;  /* 0x000000111200720b */ /* 0x004fda0003f2e000 */
[----:B------:R-:W-:-:S05]  /*0600*/  @!P1 IADD3 R11, PT, PT, R2, 0xf, RZ ;  /* 0x0000000f020b9810 */ /* 0x000fca0007ffe0ff */
[----:B------:R-:W-:-:S06]  /*0610*/  IMAD.WIDE.U32 R4, R11, 0x4, R4 ;  /* 0x000000040b047825 */ /* 0x000fcc00078e0004 */
[----:B------:R-:W3:Y:S01]  /*0620*/  LDG.E R5, desc[UR4][R4.64] ;  /* 0x0000000404057981 */ /* 0x000ee2000c1e1900 */
[----:B------:R-:W-:-:S05]  /*0630*/  VIADD R8, R8, 0x10 ;  /* 0x0000001008087836 */ /* 0x000fca0000000000 */
[----:B------:R-:W-:Y:S01]  /*0640*/  ISETP.NE.AND P2, PT, R8, R9, PT ;  /* 0x000000090800720c */ /* 0x000fe20003f45270 */
[----:B------:R-:W-:Y:S01]  /*0650*/  VIADD R2, R2, 0x10 ;  /* 0x0000001002027836 */ /* 0x000fe20000000000 */
[----:B---3--:R-:W-:-:S04]  /*0660*/  FSETP.GEU.AND P1, PT, R12, R5, PT ;  /* 0x000000050c00720b */ /* 0x008fc80003f2e000 */
[----:B------:R-:W-:-:S07]  /*0670*/  SEL R11, R2, R11, !P1 ;  /* 0x0000000b020b7207 */ /* 0x000fce0004800000 */
[----:B------:R-:W-:Y:S05]  /*0680*/  @P2 BRA `(.L_x_11) ;  /* 0xfffffff800a82947 */ /* 0x000fea000383ffff */
.L_x_10:
[----:B------:R-:W-:Y:S05]  /*0690*/  BSYNC.RECONVERGENT B1 ;  /* 0x0000000000017941 */ /* 0x000fea0003800200 */
.L_x_9:
[----:B------:R-:W-:Y:S05]  /*06a0*/  @!P0 BRA `(.L_x_8) ;  /* 0x0000000400848947 */ /* 0x000fea0003800000 */
[----:B------:R-:W-:Y:S01]  /*06b0*/  ISETP.GE.U32.AND P1, PT, R10, 0x8, PT ;  /* 0x000000080a00780c */ /* 0x000fe20003f26070 */
[----:B------:R-:W-:Y:S01]  /*06c0*/  BSSY.RECONVERGENT B1, `(.L_x_12) ;  /* 0x000002f000017945 */ /* 0x000fe20003800200 */
[----:B------:R-:W-:-:S04]  /*06d0*/  LOP3.LUT R16, R3, 0x7, RZ, 0xc0, !PT ;  /* 0x0000000703107812 */ /* 0x000fc800078ec0ff */
[----:B------:R-:W-:-:S07]  /*06e0*/  ISETP.NE.AND P0, PT, R16, RZ, PT ;  /* 0x000000ff1000720c */ /* 0x000fce0003f05270 */
[----:B------:R-:W-:Y:S06]  /*06f0*/  @!P1 BRA `(.L_x_13) ;  /* 0x0000000000ac9947 */ /* 0x000fec0003800000 */
[----:B------:R-:W0:Y:S02]  /*0700*/  LDC.64 R6, c[0x0][0x380] ;  /* 0x0000e000ff067b82 */ /* 0x000e240000000a00 */
[----:B0-----:R-:W-:-:S04]  /*0710*/  IMAD.WIDE.U32 R8, R11, 0x4, R6 ;  /* 0x000000040b087825 */ /* 0x001fc800078e0006 */
[----:B------:R-:W-:Y:S02]  /*0720*/  IMAD.WIDE.U32 R4, R2, 0x4, R6 ;  /* 0x0000000402047825 */ /* 0x000fe400078e0006 */
[----:B------:R-:W2:Y:S04]  /*0730*/  LDG.E R9, desc[UR4][R8.64] ;  /* 0x0000000408097981 */ /* 0x000ea8000c1e1900 */
        /* <DEDUP_REMOVED lines=35> */
[----:B------:R-:W2:Y:S01]  /*0970*/  LDG.E R7, desc[UR4][R6.64] ;  /* 0x0000000406077981 */ /* 0x000ea2000c1e1900 */
[----:B------:R-:W-:Y:S01]  /*0980*/  VIADD R2, R2, 0x8 ;  /* 0x0000000802027836 */ /* 0x000fe20000000000 */
[----:B--2---:R-:W-:-:S04]  /*0990*/  FSETP.GEU.AND P1, PT, R10, R7, PT ;  /* 0x000000070a00720b */ /* 0x004fc80003f2e000 */
[----:B------:R-:W-:-:S09]  /*09a0*/  SEL R11, R2, R11, !P1 ;  /* 0x0000000b020b7207 */ /* 0x000fd20004800000 */
.L_x_13:
[----:B------:R-:W-:Y:S05]  /*09b0*/  BSYNC.RECONVERGENT B1 ;  /* 0x0000000000017941 */ /* 0x000fea0003800200 */
.L_x_12:
        /* <DEDUP_REMOVED lines=22> */
[----:B--2---:R-:W-:-:S13]  /*0b20*/  FSETP.GEU.AND P1, PT, R10, R15, PT ;  /* 0x0000000f0a00720b */ /* 0x004fda0003f2e000 */
[----:B------:R-:W-:-:S04]  /*0b30*/  @!P1 VIADD R11, R2, 0x3 ;  /* 0x00000003020b9836 */ /* 0x000fc80000000000 */
[----:B------:R-:W-:-:S06]  /*0b40*/  IMAD.WIDE.U32 R6, R11, 0x4, R6 ;  /* 0x000000040b067825 */ /* 0x000fcc00078e0006 */
[----:B------:R-:W3:Y:S01]  /*0b50*/  LDG.E R7, desc[UR4][R6.64] ;  /* 0x0000000406077981 */ /* 0x000ee2000c1e1900 */
[----:B------:R-:W-:Y:S02]  /*0b60*/  IADD3 R2, PT, PT, R2, 0x4, RZ ;  /* 0x0000000402027810 */ /* 0x000fe40007ffe0ff */
[----:B---3--:R-:W-:-:S04]  /*0b70*/  FSETP.GEU.AND P1, PT, R8, R7, PT ;  /* 0x000000070800720b */ /* 0x008fc80003f2e000 */
[----:B------:R-:W-:-:S09]  /*0b80*/  SEL R11, R2, R11, !P1 ;  /* 0x0000000b020b7207 */ /* 0x000fd20004800000 */
.L_x_15:
[----:B------:R-:W-:Y:S05]  /*0b90*/  BSYNC.RECONVERGENT B1 ;  /* 0x0000000000017941 */ /* 0x000fea0003800200 */
.L_x_14:
[----:B------:R-:W-:Y:S05]  /*0ba0*/  @!P0 BRA `(.L_x_8) ;  /* 0x0000000000448947 */ /* 0x000fea0003800000 */
[----:B------:R-:W0:Y:S01]  /*0bb0*/  LDC.64 R6, c[0x0][0x380] ;  /* 0x0000e000ff067b82 */ /* 0x000e220000000a00 */
[----:B------:R-:W-:Y:S02]  /*0bc0*/  IMAD.MOV R3, RZ, RZ, -R3 ;  /* 0x000000ffff037224 */ /* 0x000fe400078e0a03 */
[----:B0-----:R-:W-:-:S03]  /*0bd0*/  IMAD.WIDE.U32 R4, R2, 0x4, R6 ;  /* 0x0000000402047825 */ /* 0x001fc600078e0006 */
[----:B------:R-:W-:-:S04]  /*0be0*/  IADD3 R10, P0, PT, R4, 0x4, RZ ;  /* 0x00000004040a7810 */ /* 0x000fc80007f1e0ff */
[----:B------:R-:W-:-:S09]  /*0bf0*/  IADD3.X R5, PT, PT, RZ, R5, RZ, P0, !PT ;  /* 0x00000005ff057210 */ /* 0x000fd200007fe4ff */
.L_x_16:
[----:B------:R-:W-:-:S04]  /*0c00*/  IMAD.WIDE.U32 R8, R11, 0x4, R6 ;  /* 0x000000040b087825 */ /* 0x000fc800078e0006 */
[----:B------:R-:W-:Y:S02]  /*0c10*/  IMAD.MOV.U32 R4, RZ, RZ, R10 ;  /* 0x000000ffff047224 */ /* 0x000fe400078e000a */
[----:B------:R-:W2:Y:S04]  /*0c20*/  LDG.E R9, desc[UR4][R8.64] ;  /* 0x0000000408097981 */ /* 0x000ea8000c1e1900 */
[----:B------:R0:W2:Y:S01]  /*0c30*/  LDG.E R4, desc[UR4][R4.64] ;  /* 0x0000000404047981 */ /* 0x0000a2000c1e1900 */
[----:B------:R-:W-:-:S04]  /*0c40*/  IADD3 R3, PT, PT, R3, 0x1, RZ ;  /* 0x0000000103037810 */ /* 0x000fc80007ffe0ff */
[----:B------:R-:W-:Y:S01]  /*0c50*/  ISETP.NE.AND P1, PT, R3, RZ, PT ;  /* 0x000000ff0300720c */ /* 0x000fe20003f25270 */
[----:B------:R-:W-:Y:S01]  /*0c60*/  VIADD R2, R2, 0x1 ;  /* 0x0000000102027836 */ /* 0x000fe20000000000 */
[----:B------:R-:W-:-:S04]  /*0c70*/  IADD3 R10, P2, PT, R10, 0x4, RZ ;  /* 0x000000040a0a7810 */ /* 0x000fc80007f5e0ff */
[----:B0-----:R-:W-:Y:S02]  /*0c80*/  IADD3.X R5, PT, PT, RZ, R5, RZ, P2, !PT ;  /* 0x00000005ff057210 */ /* 0x001fe400017fe4ff */
[----:B--2---:R-:W-:-:S04]  /*0c90*/  FSETP.GEU.AND P0, PT, R4, R9, PT ;  /* 0x000000090400720b */ /* 0x004fc80003f0e000 */
[----:B------:R-:W-:Y:S01]  /*0ca0*/  SEL R11, R2, R11, !P0 ;  /* 0x0000000b020b7207 */ /* 0x000fe20004000000 */
[----:B------:R-:W-:Y:S08]  /*0cb0*/  @P1 BRA `(.L_x_16) ;  /* 0xfffffffc00d01947 */ /* 0x000ff0000383ffff */
.L_x_8:
[----:B------:R-:W-:Y:S05]  /*0cc0*/  BSYNC.RECONVERGENT B0 ;  /* 0x0000000000007941 */ /* 0x000fea0003800200 */
.L_x_7:
[----:B------:R-:W0:Y:S02]  /*0cd0*/  LDC.64 R2, c[0x0][0x380] ;  /* 0x0000e000ff027b82 */ /* 0x000e240000000a00 */
[----:B0-----:R-:W-:-:S04]  /*0ce0*/  IMAD.WIDE.U32 R4, R11, 0x4, R2 ;  /* 0x000000040b047825 */ /* 0x001fc800078e0002 */
[----:B------:R-:W-:Y:S01]  /*0cf0*/  IMAD.WIDE.U32 R2, R0, 0x4, R2 ;  /* 0x0000000400027825 */ /* 0x000fe200078e0002 */
[----:B------:R-:W2:Y:S04]  /*0d00*/  LDG.E R9, desc[UR4][R4.64] ;  /* 0x0000000404097981 */ /* 0x000ea8000c1e1900 */
[----:B------:R-:W3:Y:S04]  /*0d10*/  LDG.E R7, desc[UR4][R2.64] ;  /* 0x0000000402077981 */ /* 0x000ee8000c1e1900 */
[----:B--2---:R-:W-:Y:S04]  /*0d20*/  STG.E desc[UR4][R2.64], R9 ;  /* 0x0000000902007986 */ /* 0x004fe8000c101904 */
[----:B---3--:R-:W-:Y:S01]  /*0d30*/  STG.E desc[UR4][R4.64], R7 ;  /* 0x0000000704007986 */ /* 0x008fe2000c101904 */
[----:B------:R-:W-:Y:S05]  /*0d40*/  EXIT ;  /* 0x000000000000794d */ /* 0x000fea0003800000 */
.L_x_17:
        /* <DEDUP_REMOVED lines=11> */
.L_x_22:


//--------------------- .text._Z10bubbleSortPf    --------------------------
	.section	.text._Z10bubbleSortPf,"ax",@progbits
	.align	128
        .global         _Z10bubbleSortPf
        .type           _Z10bubbleSortPf,@function
        .size           _Z10bubbleSortPf,(.L_x_23 - _Z10bubbleSortPf)
        .other          _Z10bubbleSortPf,@"STO_CUDA_ENTRY STV_DEFAULT"
_Z10bubbleSortPf:
.text._Z10bubbleSortPf:
[----:B------:R-:W-:Y:S01]  /*0000*/  LDC R1, c[0x0][0x37c] ;  /* 0x0000df00ff017b82 */ /* 0x000fe20000000800 */
[----:B------:R-:W0:Y:S07]  /*0010*/  S2R R5, SR_TID.X ;  /* 0x0000000000057919 */ /* 0x000e2e0000002100 */
[----:B------:R-:W0:Y:S01]  /*0020*/  LDC.64 R2, c[0x0][0x380] ;  /* 0x0000e000ff027b82 */ /* 0x000e220000000a00 */
[----:B------:R-:W-:Y:S01]  /*0030*/  IMAD.MOV.U32 R0, RZ, RZ, RZ ;  /* 0x000000ffff007224 */ /* 0x000fe200078e00ff */
[----:B------:R-:W1:Y:S01]  /*0040*/  LDCU.64 UR4, c[0x0][0x358] ;  /* 0x00006b00ff0477ac */ /* 0x000e620008000a00 */
[----:B0-----:R-:W-:-:S03]  /*0050*/  IMAD.WIDE.U32 R2, R5, 0x4, R2 ;  /* 0x0000000405027825 */ /* 0x001fc600078e0002 */
[----:B------:R-:W-:-:S05]  /*0060*/  IADD3 R4, P0, PT, R2, 0x8, RZ ;  /* 0x0000000802047810 */ /* 0x000fca0007f1e0ff */
[----:B-1----:R-:W-:-:S08]  /*0070*/  IMAD.X R5, RZ, RZ, R3, P0 ;  /* 0x000000ffff057224 */ /* 0x002fd000000e0603 */
.L_x_18:
[----:B0-----:R-:W-:Y:S01]  /*0080*/  IMAD.MOV.U32 R2, RZ, RZ, R4 ;  /* 0x000000ffff027224 */ /* 0x001fe200078e0004 */
[----:B------:R-:W-:-:S05]  /*0090*/  MOV R3, R5 ;  /* 0x0000000500037202 */ /* 0x000fca0000000f00 */
[----:B------:R-:W2:Y:S04]  /*00a0*/  LDG.E R4, desc[UR4][R2.64+-0x8] ;  /* 0xfffff80402047981 */ /* 0x000ea8000c1e1900 */
[----:B------:R-:W2:Y:S04]  /*00b0*/  LDG.E R5, desc[UR4][R2.64+-0x4] ;  /* 0xfffffc0402057981 */ /* 0x000ea8000c1e1900 */
[----:B------:R-:W3:Y:S04]  /*00c0*/  LDG.E R7, desc[UR4][R2.64] ;  /* 0x0000000402077981 */ /* 0x000ee8000c1e1900 */
[----:B------:R-:W4:Y:S01]  /*00d0*/  LDG.E R9, desc[UR4][R2.64+0x4] ;  /* 0x0000040402097981 */ /* 0x000f22000c1e1900 */
[----:B------:R-:W-:-:S02]  /*00e0*/  ISETP.NE.AND P2, PT, R0, 0x60, PT ;  /* 0x000000600000780c */ /* 0x000fc40003f45270 */
[----:B--2---:R-:W-:-:S13]  /*00f0*/  FSETP.GT.AND P1, PT, R4, R5, PT ;  /* 0x000000050400720b */ /* 0x004fda0003f24000 */
[----:B------:R0:W-:Y:S04]  /*0100*/  @P1 STG.E desc[UR4][R2.64+-0x8], R5 ;  /* 0xfffff80502001986 */ /* 0x0001e8000c101904 */
[----:B------:R-:W-:Y:S01]  /*0110*/  @P1 STG.E desc[UR4][R2.64+-0x4], R4 ;  /* 0xfffffc0402001986 */ /* 0x000fe2000c101904 */
[----:B0-----:R-:W-:-:S05]  /*0120*/  @P1 IMAD.MOV.U32 R5, RZ, RZ, R4 ;  /* 0x000000ffff051224 */ /* 0x001fca00078e0004 */
[----:B---3--:R-:W-:-:S13]  /*0130*/  FSETP.GT.AND P0, PT, R5, R7, PT ;  /* 0x000000070500720b */ /* 0x008fda0003f04000 */
[----:B------:R0:W-:Y:S04]  /*0140*/  @P0 STG.E desc[UR4][R2.64+-0x4], R7 ;  /* 0xfffffc0702000986 */ /* 0x0001e8000c101904 */
[----:B------:R1:W-:Y:S01]  /*0150*/  @P0 STG.E desc[UR4][R2.64], R5 ;  /* 0x0000000502000986 */ /* 0x0003e2000c101904 */
[----:B0-----:R-:W-:-:S05]  /*0160*/  @P0 IMAD.MOV.U32 R7, RZ, RZ, R5 ;  /* 0x000000ffff070224 */ /* 0x001fca00078e0005 */
[----:B----4-:R-:W-:-:S13]  /*0170*/  FSETP.GT.AND P1, PT, R7, R9, PT ;  /* 0x000000090700720b */ /* 0x010fda0003f24000 */
[----:B------:R1:W-:Y:S04]  /*0180*/  @P1 STG.E desc[UR4][R2.64], R9 ;  /* 0x0000000902001986 */ /* 0x0003e8000c101904 */
[----:B------:R1:W-:Y:S01]  /*0190*/  @P1 STG.E desc[UR4][R2.64+0x4], R7 ;  /* 0x0000040702001986 */ /* 0x0003e2000c101904 */
[----:B------:R-:W-:Y:S05]  /*01a0*/  @!P2 EXIT ;  /* 0x000000000000a94d */ /* 0x000fea0003800000 */
[----:B------:R-:W2:Y:S01]  /*01b0*/  LDG.E R6, desc[UR4][R2.64+0x8] ;  /* 0x0000080402067981 */ /* 0x000ea2000c1e1900 */
[----:B-1----:R-:W-:Y:S02]  /*01c0*/  @P1 MOV R9, R7 ;  /* 0x0000000700091202 */ /* 0x002fe40000000f00 */
[----:B------:R-:W-:Y:S02]  /*01d0*/  IADD3 R0, PT, PT, R0, 0x4, RZ ;  /* 0x0000000400007810 */ /* 0x000fe40007ffe0ff */
[----:B--2---:R-:W-:-:S13]  /*01e0*/  FSETP.GT.AND P0, PT, R9, R6, PT ;  /* 0x000000060900720b */ /* 0x004fda0003f04000 */
[----:B------:R0:W-:Y:S04]  /*01f0*/  @P0 STG.E desc[UR4][R2.64+0x4], R6 ;  /* 0x0000040602000986 */ /* 0x0001e8000c101904 */
[----:B------:R0:W-:Y:S01]  /*0200*/  @P0 STG.E desc[UR4][R2.64+0x8], R9 ;  /* 0x0000080902000986 */ /* 0x0001e2000c101904 */
[----:B------:R-:W-:-:S05]  /*0210*/  IADD3 R4, P0, PT, R2, 0x10, RZ ;  /* 0x0000001002047810 */ /* 0x000fca0007f1e0ff */
[----:B------:R-:W-:Y:S01]  /*0220*/  IMAD.X R5, RZ, RZ, R3, P0 ;  /* 0x000000ffff057224 */ /* 0x000fe200000e0603 */
[----:B------:R-:W-:Y:S07]  /*0230*/  BRA `(.L_x_18) ;  /* 0xfffffffc00907947 */ /* 0x000fee000383ffff */
.L_x_19:
        /* <DEDUP_REMOVED lines=12> */
.L_x_23:


//--------------------- .nv.shared._Z26bubbleSortWithSharedMemoryPf --------------------------
	.section	.nv.shared._Z26bubbleSortWithSharedMemoryPf,"aw",@nobits
	.sectionflags	@""
	.align	4
.nv.shared._Z26bubbleSortWithSharedMemoryPf:
	.zero		1424


//--------------------- .nv.shared.reserved.0     --------------------------
	.section	.nv.shared.reserved.0,"aw",@nobits
	.weak		__nv_reservedSMEM_offset_0_alias
	.size		__nv_reservedSMEM_offset_0_alias, 0, 64
	.other		__nv_reservedSMEM_offset_0_alias,@"STO_CUDA_RESERVED_SHARED STV_DEFAULT"
__nv_reservedSMEM_offset_0_alias:
	.zero		0
	.zero		64


//--------------------- .nv.constant0._Z26bubbleSortWithSharedMemoryPf --------------------------
	.section	.nv.constant0._Z26bubbleSortWithSharedMemoryPf,"a",@progbits
	.sectionflags	@""
	.align	4
.nv.constant0._Z26bubbleSortWithSharedMemoryPf:
	.zero		904


//--------------------- .nv.constant0._Z13insertionSortPf --------------------------
	.section	.nv.constant0._Z13insertionSortPf,"a",@progbits
	.sectionflags	@""
	.align	4
.nv.constant0._Z13insertionSortPf:
	.zero		904


//--------------------- .nv.constant0._Z13selectionSortPf --------------------------
	.section	.nv.constant0._Z13selectionSortPf,"a",@progbits
	.sectionflags	@""
	.align	4
.nv.constant0._Z13selectionSortPf:
	.zero		904


//--------------------- .nv.constant0._Z10bubbleSortPf --------------------------
	.section	.nv.constant0._Z10bubbleSortPf,"a",@progbits
	.sectionflags	@""
	.align	4
.nv.constant0._Z10bubbleSortPf:
	.zero		904


//--------------------- SYMBOLS --------------------------

	.type		.nv.reservedSmem.offset0,@object
	.size		.nv.reservedSmem.offset0,0x4
	.type		.nv.reservedSmem.cap,@object
	.size		.nv.reservedSmem.cap,0x4
